	.headerflags	@"EF_CUDA_TEXMODE_UNIFIED EF_CUDA_64BIT_ADDRESS EF_CUDA_ACCELERATORS EF_CUDA_SM90 EF_CUDA_VIRTUAL_SM(EF_CUDA_SM90)"
	.elftype	@"ET_EXEC"


//--------------------- .nv.info                  --------------------------
	.section	.nv.info,"",@"SHT_CUDA_INFO"
	.align	4


	//----- nvinfo : EIATTR_REGCOUNT
	.align		4
        /*0000*/ 	.byte	0x04, 0x2f
        /*0002*/ 	.short	(.L_1 - .L_0)
	.align		4
.L_0:
        /*0004*/ 	.word	index@(triton_poi_fused_convolution_1)
        /*0008*/ 	.word	0x00000020


	//----- nvinfo : EIATTR_MIN_STACK_SIZE
	.align		4
.L_1:
        /*000c*/ 	.byte	0x04, 0x12
        /*000e*/ 	.short	(.L_3 - .L_2)
	.align		4
.L_2:
        /*0010*/ 	.word	index@(triton_poi_fused_convolution_1)
        /*0014*/ 	.word	0x00000000


	//----- nvinfo : EIATTR_FRAME_SIZE
	.align		4
.L_3:
        /*0018*/ 	.byte	0x04, 0x11
        /*001a*/ 	.short	(.L_5 - .L_4)
	.align		4
.L_4:
        /*001c*/ 	.word	index@(triton_poi_fused_convolution_1)
        /*0020*/ 	.word	0x00000000


	//----- nvinfo : EIATTR_MIN_STACK_SIZE
	.align		4
.L_5:
        /*0024*/ 	.byte	0x04, 0x12
        /*0026*/ 	.short	(.L_7 - .L_6)
	.align		4
.L_6:
        /*0028*/ 	.word	index@(triton_poi_fused_convolution_1)
        /*002c*/ 	.word	0x00000000
.L_7:


//--------------------- .nv.info.triton_poi_fused_convolution_1 --------------------------
	.section	.nv.info.triton_poi_fused_convolution_1,"",@"SHT_CUDA_INFO"
	.sectionflags	@""
	.align	4


	//----- nvinfo : EIATTR_CUDA_API_VERSION
	.align		4
        /*0000*/ 	.byte	0x04, 0x37
        /*0002*/ 	.short	(.L_9 - .L_8)
.L_8:
        /*0004*/ 	.word	0x0000007c


	//----- nvinfo : EIATTR_KPARAM_INFO
	.align		4
.L_9:
        /*0008*/ 	.byte	0x04, 0x17
        /*000a*/ 	.short	(.L_11 - .L_10)
.L_10:
        /*000c*/ 	.word	0x00000000
        /*0010*/ 	.short	0x0004
        /*0012*/ 	.short	0x001c
        /*0014*/ 	.byte	0x00, 0xf0, 0x11, 0x00


	//----- nvinfo : EIATTR_KPARAM_INFO
	.align		4
.L_11:
        /*0018*/ 	.byte	0x04, 0x17
        /*001a*/ 	.short	(.L_13 - .L_12)
.L_12:
        /*001c*/ 	.word	0x00000000
        /*0020*/ 	.short	0x0003
        /*0022*/ 	.short	0x0018
        /*0024*/ 	.byte	0x00, 0xf0, 0x11, 0x00


	//----- nvinfo : EIATTR_KPARAM_INFO
	.align		4
.L_13:
        /*0028*/ 	.byte	0x04, 0x17
        /*002a*/ 	.short	(.L_15 - .L_14)
.L_14:
        /*002c*/ 	.word	0x00000000
        /*0030*/ 	.short	0x0002
        /*0032*/ 	.short	0x0010
        /*0034*/ 	.byte	0x00, 0xf4, 0x21, 0x00


	//----- nvinfo : EIATTR_KPARAM_INFO
	.align		4
.L_15:
        /*0038*/ 	.byte	0x04, 0x17
        /*003a*/ 	.short	(.L_17 - .L_16)
.L_16:
        /*003c*/ 	.word	0x00000000
        /*0040*/ 	.short	0x0001
        /*0042*/ 	.short	0x0008
        /*0044*/ 	.byte	0x00, 0xf4, 0x21, 0x00


	//----- nvinfo : EIATTR_KPARAM_INFO
	.align		4
.L_17:
        /*0048*/ 	.byte	0x04, 0x17
        /*004a*/ 	.short	(.L_19 - .L_18)
.L_18:
        /*004c*/ 	.word	0x00000000
        /*0050*/ 	.short	0x0000
        /*0052*/ 	.short	0x0000
        /*0054*/ 	.byte	0x00, 0xf4, 0x21, 0x00


	//----- nvinfo : EIATTR_SPARSE_MMA_MASK
	.align		4
.L_19:
        /*0058*/ 	.byte	0x03, 0x50
        /*005a*/ 	.short	0x0000


	//----- nvinfo : EIATTR_MAXREG_COUNT
	.align		4
        /*005c*/ 	.byte	0x03, 0x1b
        /*005e*/ 	.short	0x00ff


	//----- nvinfo : EIATTR_EXIT_INSTR_OFFSETS
	.align		4
        /*0060*/ 	.byte	0x04, 0x1c
        /*0062*/ 	.short	(.L_21 - .L_20)


	//   ....[0]....
.L_20:
        /*0064*/ 	.word	0x00000ad0


	//   ....[1]....
        /*0068*/ 	.word	0x00000b20


	//----- nvinfo : EIATTR_REQNTID
	.align		4
.L_21:
        /*006c*/ 	.byte	0x04, 0x10
        /*006e*/ 	.short	(.L_23 - .L_22)
.L_22:
        /*0070*/ 	.word	0x00000100
        /*0074*/ 	.word	0x00000001
        /*0078*/ 	.word	0x00000001


	//----- nvinfo : EIATTR_CBANK_PARAM_SIZE
	.align		4
.L_23:
        /*007c*/ 	.byte	0x03, 0x19
        /*007e*/ 	.short	0x0020


	//----- nvinfo : EIATTR_PARAM_CBANK
	.align		4
        /*0080*/ 	.byte	0x04, 0x0a
        /*0082*/ 	.short	(.L_25 - .L_24)
	.align		4
.L_24:
        /*0084*/ 	.word	index@(.nv.constant0.triton_poi_fused_convolution_1)
        /*0088*/ 	.short	0x0210
        /*008a*/ 	.short	0x0020


	//----- nvinfo : EIATTR_SW_WAR
	.align		4
.L_25:
        /*008c*/ 	.byte	0x04, 0x36
        /*008e*/ 	.short	(.L_27 - .L_26)
.L_26:
        /*0090*/ 	.word	0x00000008
.L_27:


//--------------------- .nv.callgraph             --------------------------
	.section	.nv.callgraph,"",@"SHT_CUDA_CALLGRAPH"
	.align	4
	.sectionentsize	8
	.align		4
        /*0000*/ 	.word	0x00000000
	.align		4
        /*0004*/ 	.word	0xffffffff
	.align		4
        /*0008*/ 	.word	0x00000000
	.align		4
        /*000c*/ 	.word	0xfffffffe
	.align		4
        /*0010*/ 	.word	0x00000000
	.align		4
        /*0014*/ 	.word	0xfffffffd
	.align		4
        /*0018*/ 	.word	0x00000000
	.align		4
        /*001c*/ 	.word	0xfffffffc


//--------------------- .text.triton_poi_fused_convolution_1 --------------------------
	.section	.text.triton_poi_fused_convolution_1,"ax",@progbits
	.sectionflags	@"SHF_BARRIERS=1"
	.align	128
        .global         triton_poi_fused_convolution_1
        .type           triton_poi_fused_convolution_1,@function
        .size           triton_poi_fused_convolution_1,(.L_x_1 - triton_poi_fused_convolution_1)
        .other          triton_poi_fused_convolution_1,@"STO_CUDA_ENTRY STV_DEFAULT"
triton_poi_fused_convolution_1:
.text.triton_poi_fused_convolution_1:
[----:B------:R-:W0:Y:S02]  /*0000*/  LDC R1, c[0x0][0x28] ;  /* 0x00000a00ff017b82 */ /* 0x000e240000000800 */
[----:B------:R-:W1:Y:S01]  /*0010*/  S2R R20, SR_TID.X ;  /* 0x0000000000147919 */ /* 0x000e620000002100 */
[----:B------:R-:W2:Y:S01]  /*0020*/  LDC.64 R12, c[0x0][0x218] ;  /* 0x00008600ff0c7b82 */ /* 0x000ea20000000a00 */
[----:B------:R-:W-:Y:S01]  /*0030*/  IMAD.MOV.U32 R25, RZ, RZ, RZ ;  /* 0x000000ffff197224 */ /* 0x000fe200078e00ff */
[----:B------:R-:W-:Y:S01]  /*0040*/  CS2R R8, SRZ ;  /* 0x0000000000087805 */ /* 0x000fe2000001ff00 */
[----:B------:R-:W3:Y:S01]  /*0050*/  S2R R0, SR_CTAID.Y ;  /* 0x0000000000007919 */ /* 0x000ee20000002600 */
[----:B------:R-:W-:Y:S01]  /*0060*/  CS2R R10, SRZ ;  /* 0x00000000000a7805 */ /* 0x000fe2000001ff00 */
[----:B------:R-:W-:Y:S01]  /*0070*/  ULDC.64 UR6, c[0x0][0x208] ;  /* 0x0000820000067ab9 */ /* 0x000fe20000000a00 */
[----:B------:R-:W4:Y:S02]  /*0080*/  S2R R4, SR_CTAID.X ;  /* 0x0000000000047919 */ /* 0x000f240000002500 */
[----:B------:R-:W5:Y:S01]  /*0090*/  LDC.64 R16, c[0x0][0x210] ;  /* 0x00008400ff107b82 */ /* 0x000f620000000a00 */
[----:B-1----:R-:W-:Y:S01]  /*00a0*/  SHF.R.U32.HI R3, RZ, 0x4, R20 ;  /* 0x00000004ff037819 */ /* 0x002fe20000011614 */
[----:B------:R-:W-:-:S02]  /*00b0*/  IMAD.SHL.U32 R5, R20, 0x4, RZ ;  /* 0x0000000414057824 */ /* 0x000fc400078e00ff */
[----:B---3--:R-:W-:Y:S01]  /*00c0*/  IMAD.SHL.U32 R2, R0, 0x40, RZ ;  /* 0x0000004000027824 */ /* 0x008fe200078e00ff */
[----:B------:R-:W-:Y:S02]  /*00d0*/  SHF.R.S32.HI R15, RZ, 0x19, R0 ;  /* 0x00000019ff0f7819 */ /* 0x000fe40000011400 */
[----:B------:R-:W-:Y:S01]  /*00e0*/  SGXT.U32 R3, R3, 0x4 ;  /* 0x000000040303781a */ /* 0x000fe20000000000 */
[----:B----4-:R-:W-:Y:S01]  /*00f0*/  IMAD.SHL.U32 R0, R4, 0x40, RZ ;  /* 0x0000004004007824 */ /* 0x010fe200078e00ff */
[----:B------:R-:W-:Y:S02]  /*0100*/  SGXT R15, R15, 0x1 ;  /* 0x000000010f0f781a */ /* 0x000fe40000000200 */
[----:B------:R-:W-:Y:S02]  /*0110*/  LOP3.LUT R4, R2, R3, RZ, 0xfc, !PT ;  /* 0x0000000302047212 */ /* 0x000fe400078efcff */
[----:B------:R-:W-:Y:S02]  /*0120*/  LOP3.LUT R23, R0, 0x3c, R5, 0xf8, !PT ;  /* 0x0000003c00177812 */ /* 0x000fe400078ef805 */
[----:B------:R-:W-:-:S02]  /*0130*/  LEA.HI R6, R15, R4, RZ, 0x4 ;  /* 0x000000040f067211 */ /* 0x000fc400078f20ff */
[----:B------:R-:W-:Y:S02]  /*0140*/  ISETP.GE.AND P0, PT, R23, 0x100, PT ;  /* 0x000001001700780c */ /* 0x000fe40003f06270 */
[----:B------:R-:W-:Y:S02]  /*0150*/  LOP3.LUT R7, R6, 0xffffffd0, RZ, 0xc0, !PT ;  /* 0xffffffd006077812 */ /* 0x000fe400078ec0ff */
[C---:B------:R-:W-:Y:S02]  /*0160*/  ISETP.LT.AND P1, PT, R4.reuse, 0x40, !P0 ;  /* 0x000000400400780c */ /* 0x040fe40004721270 */
[C---:B------:R-:W-:Y:S01]  /*0170*/  ISETP.GE.AND P2, PT, R4.reuse, 0x40, PT ;  /* 0x000000400400780c */ /* 0x040fe20003f46270 */
[C---:B------:R-:W-:Y:S02]  /*0180*/  IMAD.IADD R19, R4.reuse, 0x1, -R7 ;  /* 0x0000000104137824 */ /* 0x040fe400078e0a07 */
[----:B------:R-:W-:Y:S02]  /*0190*/  IMAD R7, R4, 0x100, R23 ;  /* 0x0000010004077824 */ /* 0x000fe400078e0217 */
[----:B--2---:R-:W-:-:S04]  /*01a0*/  IMAD.WIDE R18, R19, 0x4, R12 ;  /* 0x0000000413127825 */ /* 0x004fc800078e020c */
[----:B-----5:R-:W-:-:S04]  /*01b0*/  IMAD.WIDE R6, R7, 0x4, R16 ;  /* 0x0000000407067825 */ /* 0x020fc800078e0210 */
[----:B------:R1:W2:Y:S04]  /*01c0*/  @!P2 LDG.E.EL R25, desc[UR6][R18.64] ;  /* 0x000000061219a981 */ /* 0x0002a8000c2e1900 */
[----:B------:R3:W2:Y:S01]  /*01d0*/  @P1 LDG.E.EL.128 R8, desc[UR6][R6.64] ;  /* 0x0000000606081981 */ /* 0x0006a2000c2e1d00 */
[----:B------:R-:W4:Y:S01]  /*01e0*/  S2UR UR5, SR_CgaCtaId ;  /* 0x00000000000579c3 */ /* 0x000f220000008800 */
[----:B------:R-:W-:Y:S02]  /*01f0*/  LOP3.LUT R14, R2, 0x10, R3, 0xfe, !PT ;  /* 0x00000010020e7812 */ /* 0x000fe400078efe03 */
[----:B------:R-:W-:Y:S02]  /*0200*/  LOP3.LUT R22, R2, 0x20, R3, 0xfe, !PT ;  /* 0x0000002002167812 */ /* 0x000fe400078efe03 */
[----:B------:R-:W-:-:S02]  /*0210*/  LOP3.LUT R28, R2, 0x30, R3, 0xfe, !PT ;  /* 0x00000030021c7812 */ /* 0x000fc400078efe03 */
[C---:B------:R-:W-:Y:S02]  /*0220*/  LEA.HI R4, R15.reuse, R14, RZ, 0x4 ;  /* 0x0000000e0f047211 */ /* 0x040fe400078f20ff */
[C---:B------:R-:W-:Y:S02]  /*0230*/  LEA.HI R21, R15.reuse, R22, RZ, 0x4 ;  /* 0x000000160f157211 */ /* 0x040fe400078f20ff */
[----:B------:R-:W-:Y:S02]  /*0240*/  LEA.HI R24, R15, R28, RZ, 0x4 ;  /* 0x0000001c0f187211 */ /* 0x000fe400078f20ff */
[----:B------:R-:W-:Y:S02]  /*0250*/  LOP3.LUT R15, R4, 0xfffffff0, RZ, 0xc0, !PT ;  /* 0xfffffff0040f7812 */ /* 0x000fe400078ec0ff */
[----:B------:R-:W-:Y:S02]  /*0260*/  LOP3.LUT R21, R21, 0xfffffff0, RZ, 0xc0, !PT ;  /* 0xfffffff015157812 */ /* 0x000fe400078ec0ff */
[----:B-1----:R-:W-:-:S02]  /*0270*/  LOP3.LUT R19, R24, 0xfffffff0, RZ, 0xc0, !PT ;  /* 0xfffffff018137812 */ /* 0x002fc400078ec0ff */
[----:B------:R-:W-:Y:S02]  /*0280*/  ISETP.GE.AND P1, PT, R14, 0x40, PT ;  /* 0x000000400e00780c */ /* 0x000fe40003f26270 */
[----:B------:R-:W-:Y:S01]  /*0290*/  ISETP.GE.AND P2, PT, R22, 0x40, PT ;  /* 0x000000401600780c */ /* 0x000fe20003f46270 */
[----:B------:R-:W-:Y:S02]  /*02a0*/  IMAD.IADD R15, R14, 0x1, -R15 ;  /* 0x000000010e0f7824 */ /* 0x000fe400078e0a0f */
[----:B---3--:R-:W-:Y:S02]  /*02b0*/  IMAD.IADD R7, R22, 0x1, -R21 ;  /* 0x0000000116077824 */ /* 0x008fe400078e0a15 */
[----:B------:R-:W-:Y:S02]  /*02c0*/  IMAD.IADD R19, R28, 0x1, -R19 ;  /* 0x000000011c137824 */ /* 0x000fe400078e0a13 */
[----:B------:R-:W-:Y:S02]  /*02d0*/  IMAD.SHL.U32 R4, R20, 0x100, RZ ;  /* 0x0000010014047824 */ /* 0x000fe400078e00ff */
[----:B------:R-:W-:Y:S01]  /*02e0*/  IMAD.WIDE R26, R15, 0x4, R12 ;  /* 0x000000040f1a7825 */ /* 0x000fe200078e020c */
[----:B------:R-:W-:-:S03]  /*02f0*/  UMOV UR4, 0x400 ;  /* 0x0000040000047882 */ /* 0x000fc60000000000 */
[----:B------:R-:W-:Y:S01]  /*0300*/  IMAD.WIDE R6, R7, 0x4, R12 ;  /* 0x0000000407067825 */ /* 0x000fe200078e020c */
[----:B------:R-:W-:-:S03]  /*0310*/  LOP3.LUT R15, R4, 0xf00, RZ, 0xc0, !PT ;  /* 0x00000f00040f7812 */ /* 0x000fc600078ec0ff */
[----:B------:R-:W-:Y:S01]  /*0320*/  IMAD.WIDE R12, R19, 0x4, R12 ;  /* 0x00000004130c7825 */ /* 0x000fe200078e020c */
[----:B------:R-:W-:-:S03]  /*0330*/  SHF.R.U32.HI R19, RZ, 0x4, R20 ;  /* 0x00000004ff137819 */ /* 0x000fc60000011614 */
[----:B------:R-:W-:Y:S02]  /*0340*/  IMAD.MOV.U32 R24, RZ, RZ, RZ ;  /* 0x000000ffff187224 */ /* 0x000fe400078e00ff */
[----:B------:R-:W-:Y:S01]  /*0350*/  IMAD.MOV.U32 R21, RZ, RZ, RZ ;  /* 0x000000ffff157224 */ /* 0x000fe200078e00ff */
[----:B----4-:R-:W-:Y:S01]  /*0360*/  UPRMT UR4, UR5, 0x654, UR4 ;  /* 0x0000065405047896 */ /* 0x010fe20008000004 */
[----:B------:R-:W-:Y:S02]  /*0370*/  SGXT.U32 R19, R19, 0x4 ;  /* 0x000000041313781a */ /* 0x000fe40000000000 */
[----:B------:R1:W3:Y:S01]  /*0380*/  @!P1 LDG.E.EL R24, desc[UR6][R26.64] ;  /* 0x000000061a189981 */ /* 0x0002e2000c2e1900 */
[----:B------:R-:W-:-:S03]  /*0390*/  ISETP.GE.AND P3, PT, R28, 0x40, PT ;  /* 0x000000401c00780c */ /* 0x000fc60003f66270 */
[----:B------:R4:W5:Y:S01]  /*03a0*/  @!P2 LDG.E.EL R21, desc[UR6][R6.64] ;  /* 0x000000060615a981 */ /* 0x000962000c2e1900 */
[C---:B------:R-:W-:Y:S02]  /*03b0*/  LOP3.LUT R4, R15.reuse, R19, RZ, 0xfc, !PT ;  /* 0x000000130f047212 */ /* 0x040fe400078efcff */
[C---:B------:R-:W-:Y:S02]  /*03c0*/  LEA.HI R19, R15.reuse, UR4, RZ, 0x1e ;  /* 0x000000040f137c11 */ /* 0x040fe4000f8ff0ff */
[C---:B-1----:R-:W-:Y:S02]  /*03d0*/  LOP3.LUT R26, R15.reuse, 0x40, RZ, 0xfc, !PT ;  /* 0x000000400f1a7812 */ /* 0x042fe400078efcff */
[C---:B------:R-:W-:Y:S02]  /*03e0*/  LOP3.LUT R27, R15.reuse, 0xc0, RZ, 0xfc, !PT ;  /* 0x000000c00f1b7812 */ /* 0x040fe400078efcff */
[----:B----4-:R-:W-:Y:S02]  /*03f0*/  LOP3.LUT R6, R15, 0x80, RZ, 0xfc, !PT ;  /* 0x000000800f067812 */ /* 0x010fe400078efcff */
[----:B------:R-:W-:-:S02]  /*0400*/  LEA.HI R7, R26, UR4, RZ, 0x1e ;  /* 0x000000041a077c11 */ /* 0x000fc4000f8ff0ff */
[----:B------:R-:W-:Y:S02]  /*0410*/  LEA.HI R15, R6, UR4, RZ, 0x1e ;  /* 0x00000004060f7c11 */ /* 0x000fe4000f8ff0ff */
[----:B------:R-:W-:Y:S01]  /*0420*/  LEA.HI R27, R27, UR4, RZ, 0x1e ;  /* 0x000000041b1b7c11 */ /* 0x000fe2000f8ff0ff */
[----:B------:R-:W-:Y:S01]  /*0430*/  IMAD.MOV.U32 R18, RZ, RZ, RZ ;  /* 0x000000ffff127224 */ /* 0x000fe200078e00ff */
[----:B------:R-:W-:Y:S01]  /*0440*/  ISETP.LT.AND P1, PT, R14, 0x40, !P0 ;  /* 0x000000400e00780c */ /* 0x000fe20004721270 */
[C---:B------:R-:W-:Y:S02]  /*0450*/  IMAD R19, R4.reuse, 0x4, R19 ;  /* 0x0000000404137824 */ /* 0x040fe400078e0213 */
[C---:B------:R-:W-:Y:S02]  /*0460*/  IMAD R7, R4.reuse, 0x4, R7 ;  /* 0x0000000404077824 */ /* 0x040fe400078e0207 */
[C---:B------:R-:W-:Y:S01]  /*0470*/  IMAD R6, R4.reuse, 0x4, R15 ;  /* 0x0000000404067824 */ /* 0x040fe200078e020f */
[----:B------:R1:W4:Y:S01]  /*0480*/  @!P3 LDG.E.EL R18, desc[UR6][R12.64] ;  /* 0x000000060c12b981 */ /* 0x000322000c2e1900 */
[----:B------:R-:W-:Y:S01]  /*0490*/  IMAD R4, R4, 0x4, R27 ;  /* 0x0000000404047824 */ /* 0x000fe200078e021b */
[----:B-1----:R-:W-:Y:S01]  /*04a0*/  CS2R R12, SRZ ;  /* 0x00000000000c7805 */ /* 0x002fe2000001ff00 */
[C---:B--2---:R-:W-:Y:S01]  /*04b0*/  FADD R8, R25.reuse, R8 ;  /* 0x0000000819087221 */ /* 0x044fe20000000000 */
[C---:B------:R-:W-:Y:S01]  /*04c0*/  FADD R26, R25.reuse, R9 ;  /* 0x00000009191a7221 */ /* 0x040fe20000000000 */
[C---:B------:R-:W-:Y:S01]  /*04d0*/  FADD R27, R25.reuse, R10 ;  /* 0x0000000a191b7221 */ /* 0x040fe20000000000 */
[----:B------:R-:W-:Y:S01]  /*04e0*/  FADD R25, R25, R11 ;  /* 0x0000000b19197221 */ /* 0x000fe20000000000 */
[----:B------:R-:W-:Y:S01]  /*04f0*/  IMAD R11, R14, 0x100, R23 ;  /* 0x000001000e0b7824 */ /* 0x000fe200078e0217 */
[----:B------:R-:W-:-:S03]  /*0500*/  CS2R R14, SRZ ;  /* 0x00000000000e7805 */ /* 0x000fc6000001ff00 */
[----:B------:R-:W-:-:S05]  /*0510*/  IMAD.WIDE R10, R11, 0x4, R16 ;  /* 0x000000040b0a7825 */ /* 0x000fca00078e0210 */
[----:B------:R1:W3:Y:S01]  /*0520*/  @P1 LDG.E.EL.128 R12, desc[UR6][R10.64] ;  /* 0x000000060a0c1981 */ /* 0x0002e2000c2e1d00 */
[C---:B------:R-:W-:Y:S01]  /*0530*/  ISETP.LT.AND P1, PT, R22.reuse, 0x40, !P0 ;  /* 0x000000401600780c */ /* 0x040fe20004721270 */
[--C-:B------:R-:W-:Y:S02]  /*0540*/  IMAD R9, R22, 0x100, R23.reuse ;  /* 0x0000010016097824 */ /* 0x100fe400078e0217 */
[C---:B------:R-:W-:Y:S01]  /*0550*/  IMAD R29, R28.reuse, 0x100, R23 ;  /* 0x000001001c1d7824 */ /* 0x040fe200078e0217 */
[----:B------:R2:W-:Y:S01]  /*0560*/  STS [R19], R8 ;  /* 0x0000000813007388 */ /* 0x0005e20000000800 */
[--C-:B------:R-:W-:Y:S01]  /*0570*/  IMAD.WIDE R22, R9, 0x4, R16.reuse ;  /* 0x0000000409167825 */ /* 0x100fe200078e0210 */
[----:B------:R-:W-:Y:S02]  /*0580*/  ISETP.LT.AND P0, PT, R28, 0x40, !P0 ;  /* 0x000000401c00780c */ /* 0x000fe40004701270 */
[----:B-1----:R-:W-:Y:S02]  /*0590*/  CS2R R10, SRZ ;  /* 0x00000000000a7805 */ /* 0x002fe4000001ff00 */
[----:B--2---:R-:W-:Y:S01]  /*05a0*/  CS2R R8, SRZ ;  /* 0x0000000000087805 */ /* 0x004fe2000001ff00 */
[----:B------:R-:W-:-:S05]  /*05b0*/  IMAD.WIDE R16, R29, 0x4, R16 ;  /* 0x000000041d107825 */ /* 0x000fca00078e0210 */
[----:B------:R1:W5:Y:S01]  /*05c0*/  @P1 LDG.E.EL.128 R8, desc[UR6][R22.64] ;  /* 0x0000000616081981 */ /* 0x000362000c2e1d00 */
[C---:B---3--:R-:W-:Y:S01]  /*05d0*/  FADD R28, R24.reuse, R12 ;  /* 0x0000000c181c7221 */ /* 0x048fe20000000000 */
[C---:B------:R-:W-:Y:S01]  /*05e0*/  FADD R29, R24.reuse, R13 ;  /* 0x0000000d181d7221 */ /* 0x040fe20000000000 */
[C---:B-1----:R-:W-:Y:S01]  /*05f0*/  FADD R23, R24.reuse, R14 ;  /* 0x0000000e18177221 */ /* 0x042fe20000000000 */
[----:B------:R-:W-:Y:S01]  /*0600*/  FADD R24, R24, R15 ;  /* 0x0000000f18187221 */ /* 0x000fe20000000000 */
[----:B------:R-:W-:Y:S02]  /*0610*/  CS2R R12, SRZ ;  /* 0x00000000000c7805 */ /* 0x000fe4000001ff00 */
[----:B------:R-:W-:-:S06]  /*0620*/  CS2R R14, SRZ ;  /* 0x00000000000e7805 */ /* 0x000fcc000001ff00 */
[----:B------:R1:W4:Y:S04]  /*0630*/  @P0 LDG.E.EL.128 R12, desc[UR6][R16.64] ;  /* 0x00000006100c0981 */ /* 0x000328000c2e1d00 */
[----:B------:R2:W-:Y:S04]  /*0640*/  STS [R7+0x100], R26 ;  /* 0x0001001a07007388 */ /* 0x0005e80000000800 */
[----:B------:R-:W-:Y:S01]  /*0650*/  STS [R6+0x200], R27 ;  /* 0x0002001b06007388 */ /* 0x000fe20000000800 */
[C---:B-----5:R-:W-:Y:S01]  /*0660*/  FADD R8, R21.reuse, R8 ;  /* 0x0000000815087221 */ /* 0x060fe20000000000 */
[----:B------:R-:W-:-:S02]  /*0670*/  FADD R22, R21, R9 ;  /* 0x0000000915167221 */ /* 0x000fc40000000000 */
[----:B------:R-:W-:Y:S01]  /*0680*/  STS [R4+0x300], R25 ;  /* 0x0003001904007388 */ /* 0x000fe20000000800 */
[C---:B------:R-:W-:Y:S01]  /*0690*/  FADD R9, R21.reuse, R10 ;  /* 0x0000000a15097221 */ /* 0x040fe20000000000 */
[----:B------:R-:W-:Y:S02]  /*06a0*/  FADD R11, R21, R11 ;  /* 0x0000000b150b7221 */ /* 0x000fe40000000000 */
[----:B------:R-:W-:Y:S04]  /*06b0*/  STS [R19+0x40], R28 ;  /* 0x0000401c13007388 */ /* 0x000fe80000000800 */
[----:B------:R-:W-:Y:S01]  /*06c0*/  STS [R7+0x140], R29 ;  /* 0x0001401d07007388 */ /* 0x000fe20000000800 */
[----:B--2---:R-:W-:-:S03]  /*06d0*/  IMAD.SHL.U32 R26, R20, 0x4, RZ ;  /* 0x00000004141a7824 */ /* 0x004fc600078e00ff */
[----:B------:R-:W-:Y:S04]  /*06e0*/  STS [R6+0x240], R23 ;  /* 0x0002401706007388 */ /* 0x000fe80000000800 */
[----:B------:R-:W-:Y:S04]  /*06f0*/  STS [R4+0x340], R24 ;  /* 0x0003401804007388 */ /* 0x000fe80000000800 */
[----:B------:R2:W-:Y:S04]  /*0700*/  STS [R19+0x80], R8 ;  /* 0x0000800813007388 */ /* 0x0005e80000000800 */
[----:B------:R3:W-:Y:S04]  /*0710*/  STS [R7+0x180], R22 ;  /* 0x0001801607007388 */ /* 0x0007e80000000800 */
[----:B------:R-:W-:Y:S01]  /*0720*/  STS [R6+0x280], R9 ;  /* 0x0002800906007388 */ /* 0x000fe20000000800 */
[----:B------:R-:W-:-:S03]  /*0730*/  LOP3.LUT R21, R26, 0x3fc, RZ, 0xc0, !PT ;  /* 0x000003fc1a157812 */ /* 0x000fc600078ec0ff */
[----:B------:R-:W-:Y:S01]  /*0740*/  STS [R4+0x380], R11 ;  /* 0x0003800b04007388 */ /* 0x000fe20000000800 */
[C---:B------:R-:W-:Y:S02]  /*0750*/  LOP3.LUT R10, R21.reuse, 0x400, RZ, 0xfc, !PT ;  /* 0x00000400150a7812 */ /* 0x040fe400078efcff */
[----:B-1----:R-:W-:Y:S02]  /*0760*/  LOP3.LUT R17, R21, 0x800, RZ, 0xfc, !PT ;  /* 0x0000080015117812 */ /* 0x002fe400078efcff */
[----:B------:R-:W-:Y:S02]  /*0770*/  SHF.R.U32.HI R10, RZ, 0x2, R10 ;  /* 0x00000002ff0a7819 */ /* 0x000fe4000001160a */
[----:B------:R-:W-:Y:S02]  /*0780*/  SHF.R.U32.HI R17, RZ, 0x2, R17 ;  /* 0x00000002ff117819 */ /* 0x000fe40000011611 */
[----:B------:R-:W-:Y:S02]  /*0790*/  LOP3.LUT R20, R20, 0xf0, RZ, 0xc0, !PT ;  /* 0x000000f014147812 */ /* 0x000fe400078ec0ff */
[----:B------:R-:W-:-:S02]  /*07a0*/  LOP3.LUT R10, R10, 0x1f0, RZ, 0xc0, !PT ;  /* 0x000001f00a0a7812 */ /* 0x000fc400078ec0ff */
[----:B------:R-:W-:Y:S01]  /*07b0*/  LOP3.LUT R17, R17, 0x2f0, RZ, 0xc0, !PT ;  /* 0x000002f011117812 */ /* 0x000fe200078ec0ff */
[----:B------:R-:W-:Y:S02]  /*07c0*/  VIADD R20, R20, UR4 ;  /* 0x0000000414147c36 */ /* 0x000fe40008000000 */
[----:B------:R-:W-:Y:S02]  /*07d0*/  VIADD R10, R10, UR4 ;  /* 0x000000040a0a7c36 */ /* 0x000fe40008000000 */
[----:B--2---:R-:W-:Y:S01]  /*07e0*/  IMAD R8, R21, 0x4, R20 ;  /* 0x0000000415087824 */ /* 0x004fe200078e0214 */
[----:B------:R-:W-:-:S04]  /*07f0*/  LOP3.LUT R5, R2, 0x3c, R5, 0xf8, !PT ;  /* 0x0000003c02057812 */ /* 0x000fc800078ef805 */
[----:B------:R-:W-:-:S04]  /*0800*/  SHF.R.S32.HI R2, RZ, 0x1f, R5 ;  /* 0x0000001fff027819 */ /* 0x000fc80000011405 */
[----:B---3--:R-:W-:Y:S02]  /*0810*/  LEA.HI R22, R2, R5, RZ, 0x4 ;  /* 0x0000000502167211 */ /* 0x008fe400078f20ff */
[----:B------:R-:W-:Y:S02]  /*0820*/  ISETP.GE.AND P0, PT, R5, 0x40, PT ;  /* 0x000000400500780c */ /* 0x000fe40003f06270 */
[----:B------:R-:W-:Y:S02]  /*0830*/  LOP3.LUT R20, R0, R3, RZ, 0xfc, !PT ;  /* 0x0000000300147212 */ /* 0x000fe400078efcff */
[----:B------:R-:W-:Y:S02]  /*0840*/  LOP3.LUT R24, R21, 0xc00, RZ, 0xfc, !PT ;  /* 0x00000c0015187812 */ /* 0x000fe400078efcff */
[----:B------:R-:W-:Y:S02]  /*0850*/  LOP3.LUT R2, R0, 0x10, R3, 0xfe, !PT ;  /* 0x0000001000027812 */ /* 0x000fe400078efe03 */
[----:B------:R-:W-:-:S02]  /*0860*/  SHF.R.U32.HI R24, RZ, 0x2, R24 ;  /* 0x00000002ff187819 */ /* 0x000fc40000011618 */
[----:B------:R-:W-:Y:S02]  /*0870*/  ISETP.LT.AND P1, PT, R20, 0x100, !P0 ;  /* 0x000001001400780c */ /* 0x000fe40004721270 */
[----:B------:R-:W-:Y:S02]  /*0880*/  ISETP.LT.AND P2, PT, R2, 0x100, !P0 ;  /* 0x000001000200780c */ /* 0x000fe40004741270 */
[----:B------:R-:W-:Y:S01]  /*0890*/  LOP3.LUT R24, R24, 0x3f0, RZ, 0xc0, !PT ;  /* 0x000003f018187812 */ /* 0x000fe200078ec0ff */
[C---:B----4-:R-:W-:Y:S01]  /*08a0*/  FADD R12, R18.reuse, R12 ;  /* 0x0000000c120c7221 */ /* 0x050fe20000000000 */
[C---:B------:R-:W-:Y:S01]  /*08b0*/  FADD R16, R18.reuse, R13 ;  /* 0x0000000d12107221 */ /* 0x040fe20000000000 */
[C---:B------:R-:W-:Y:S01]  /*08c0*/  FADD R23, R18.reuse, R14 ;  /* 0x0000000e12177221 */ /* 0x040fe20000000000 */
[----:B------:R-:W-:Y:S02]  /*08d0*/  FADD R25, R18, R15 ;  /* 0x0000000f12197221 */ /* 0x000fe40000000000 */
[----:B------:R-:W-:Y:S04]  /*08e0*/  STS [R19+0xc0], R12 ;  /* 0x0000c00c13007388 */ /* 0x000fe80000000800 */
[----:B------:R-:W-:Y:S04]  /*08f0*/  STS [R7+0x1c0], R16 ;  /* 0x0001c01007007388 */ /* 0x000fe80000000800 */
[----:B------:R1:W-:Y:S04]  /*0900*/  STS [R6+0x2c0], R23 ;  /* 0x0002c01706007388 */ /* 0x0003e80000000800 */
[----:B------:R2:W-:Y:S01]  /*0910*/  STS [R4+0x3c0], R25 ;  /* 0x0003c01904007388 */ /* 0x0005e20000000800 */
[----:B------:R-:W-:-:S02]  /*0920*/  VIADD R14, R17, UR4 ;  /* 0x00000004110e7c36 */ /* 0x000fc40008000000 */
[C---:B------:R-:W-:Y:S01]  /*0930*/  IMAD R13, R21.reuse, 0x4, R10 ;  /* 0x00000004150d7824 */ /* 0x040fe200078e020a */
[----:B------:R-:W-:Y:S01]  /*0940*/  BAR.SYNC.DEFER_BLOCKING 0x0 ;  /* 0x0000000000007b1d */ /* 0x000fe20000010000 */
[----:B------:R-:W-:-:S07]  /*0950*/  IMAD R17, R21, 0x4, R14 ;  /* 0x0000000415117824 */ /* 0x000fce00078e020e */
[----:B-1----:R-:W1:Y:S01]  /*0960*/  LDC.64 R6, c[0x0][0x220] ;  /* 0x00008800ff067b82 */ /* 0x002e620000000a00 */
[C---:B------:R-:W-:Y:S01]  /*0970*/  IMAD.SHL.U32 R23, R22.reuse, 0x100, RZ ;  /* 0x0000010016177824 */ /* 0x040fe200078e00ff */
[----:B------:R-:W3:Y:S04]  /*0980*/  LDS.128 R8, [R8] ;  /* 0x0000000008087984 */ /* 0x000ee80000000c00 */
[----:B------:R-:W4:Y:S04]  /*0990*/  LDS.128 R12, [R13+0x1000] ;  /* 0x001000000d0c7984 */ /* 0x000f280000000c00 */
[----:B------:R-:W5:Y:S01]  /*09a0*/  LDS.128 R16, [R17+0x2000] ;  /* 0x0020000011107984 */ /* 0x000f620000000c00 */
[----:B------:R-:W-:-:S02]  /*09b0*/  LOP3.LUT R22, R22, 0xfffffff0, RZ, 0xc0, !PT ;  /* 0xfffffff016167812 */ /* 0x000fc400078ec0ff */
[----:B------:R-:W-:Y:S02]  /*09c0*/  LOP3.LUT R23, R23, 0xfffff000, RZ, 0xc0, !PT ;  /* 0xfffff00017177812 */ /* 0x000fe400078ec0ff */
[----:B--2---:R-:W-:Y:S02]  /*09d0*/  LOP3.LUT R4, R0, 0x20, R3, 0xfe, !PT ;  /* 0x0000002000047812 */ /* 0x004fe400078efe03 */
[----:B------:R-:W-:Y:S02]  /*09e0*/  LOP3.LUT R0, R0, 0x30, R3, 0xfe, !PT ;  /* 0x0000003000007812 */ /* 0x000fe400078efe03 */
[----:B------:R-:W-:Y:S02]  /*09f0*/  IADD3 R5, R23, R5, -R22 ;  /* 0x0000000517057210 */ /* 0x000fe40007ffe816 */
[----:B------:R-:W-:Y:S02]  /*0a00*/  ISETP.LT.AND P3, PT, R4, 0x100, !P0 ;  /* 0x000001000400780c */ /* 0x000fe40004761270 */
[----:B------:R-:W-:Y:S01]  /*0a10*/  ISETP.LT.AND P0, PT, R0, 0x100, !P0 ;  /* 0x000001000000780c */ /* 0x000fe20004701270 */
[----:B------:R-:W-:-:S02]  /*0a20*/  IMAD R3, R20, 0x10, R5 ;  /* 0x0000001014037824 */ /* 0x000fc400078e0205 */
[--C-:B------:R-:W-:Y:S02]  /*0a30*/  IMAD R23, R2, 0x10, R5.reuse ;  /* 0x0000001002177824 */ /* 0x100fe400078e0205 */
[----:B------:R-:W-:Y:S02]  /*0a40*/  IMAD R25, R4, 0x10, R5 ;  /* 0x0000001004197824 */ /* 0x000fe400078e0205 */
[----:B-1----:R-:W-:-:S04]  /*0a50*/  IMAD.WIDE R2, R3, 0x4, R6 ;  /* 0x0000000403027825 */ /* 0x002fc800078e0206 */
[----:B------:R-:W-:Y:S02]  /*0a60*/  VIADD R4, R24, UR4 ;  /* 0x0000000418047c36 */ /* 0x000fe40008000000 */
[----:B------:R-:W-:-:S04]  /*0a70*/  IMAD.WIDE R22, R23, 0x4, R6 ;  /* 0x0000000417167825 */ /* 0x000fc800078e0206 */
[----:B------:R-:W-:Y:S01]  /*0a80*/  IMAD.WIDE R24, R25, 0x4, R6 ;  /* 0x0000000419187825 */ /* 0x000fe200078e0206 */
[----:B---3--:R1:W-:Y:S04]  /*0a90*/  @P1 STG.E.128 desc[UR6][R2.64], R8 ;  /* 0x0000000802001986 */ /* 0x0083e8000c101d06 */
[----:B----4-:R1:W-:Y:S01]  /*0aa0*/  @P2 STG.E.128 desc[UR6][R22.64], R12 ;  /* 0x0000000c16002986 */ /* 0x0103e2000c101d06 */
[----:B------:R-:W-:-:S03]  /*0ab0*/  IMAD R4, R21, 0x4, R4 ;  /* 0x0000000415047824 */ /* 0x000fc600078e0204 */
[----:B-----5:R1:W-:Y:S01]  /*0ac0*/  @P3 STG.E.128 desc[UR6][R24.64], R16 ;  /* 0x0000001018003986 */ /* 0x0203e2000c101d06 */
[----:B------:R-:W-:Y:S05]  /*0ad0*/  @!P0 EXIT ;  /* 0x000000000000894d */ /* 0x000fea0003800000 */
[----:B-1----:R-:W0:Y:S01]  /*0ae0*/  LDS.128 R8, [R4+0x3000] ;  /* 0x0030000004087984 */ /* 0x002e220000000c00 */
[----:B------:R-:W-:-:S04]  /*0af0*/  IMAD R5, R0, 0x10, R5 ;  /* 0x0000001000057824 */ /* 0x000fc800078e0205 */
[----:B------:R-:W-:-:S05]  /*0b00*/  IMAD.WIDE R6, R5, 0x4, R6 ;  /* 0x0000000405067825 */ /* 0x000fca00078e0206 */
[----:B0-----:R-:W-:Y:S01]  /*0b10*/  STG.E.128 desc[UR6][R6.64], R8 ;  /* 0x0000000806007986 */ /* 0x001fe2000c101d06 */
[----:B------:R-:W-:Y:S05]  /*0b20*/  EXIT ;  /* 0x000000000000794d */ /* 0x000fea0003800000 */
.L_x_0:
[----:B------:R-:W-:-:S00]  /*0b30*/  BRA `(.L_x_0) ;  /* 0xfffffffc00fc7947 */ /* 0x000fc0000383ffff */
[----:B------:R-:W-:-:S00]  /*0b40*/  NOP ;  /* 0x0000000000007918 */ /* 0x000fc00000000000 */
        /* <DEDUP_REMOVED lines=11> */
.L_x_1:


//--------------------- .nv.shared.triton_poi_fused_convolution_1 --------------------------
	.section	.nv.shared.triton_poi_fused_convolution_1,"aw",@nobits
	.sectionflags	@""
	.align	16
	.zero		1024


//--------------------- .nv.constant0.triton_poi_fused_convolution_1 --------------------------
	.section	.nv.constant0.triton_poi_fused_convolution_1,"a",@progbits
	.sectionflags	@""
	.align	4
.nv.constant0.triton_poi_fused_convolution_1:
	.zero		560
